//
// Generated by NVIDIA NVVM Compiler
//
// Compiler Build ID: CL-36424714
// Cuda compilation tools, release 13.0, V13.0.88
// Based on NVVM 20.0.0
//

.version 9.0
.target sm_100
.address_size 64

	// .globl	_Z11findOffsetsPlS_
.extern .func  (.param .b32 func_retval0) vprintf
(
	.param .b64 vprintf_param_0,
	.param .b64 vprintf_param_1
)
;
.global .align 1 .b8 $str[19] = {9, 9, 72, 101, 108, 108, 111, 32, 102, 114, 111, 109, 32, 71, 80, 85, 46, 10};
.global .align 8 .u64 devMessage = generic($str);
.global .align 1 .b8 $str$1[23] = {9, 77, 101, 115, 115, 97, 103, 101, 32, 76, 111, 99, 97, 116, 105, 111, 110, 58, 32, 37, 112, 10};
.global .align 1 .b8 $str$2[21] = {9, 83, 116, 97, 99, 107, 32, 76, 111, 99, 97, 116, 105, 111, 110, 58, 32, 37, 112, 10};
.global .align 1 .b8 $str$3[19] = {9, 84, 101, 115, 116, 32, 109, 101, 115, 115, 97, 103, 101, 58, 32, 37, 115, 10};
.global .align 1 .b8 $str$4[15] = {9, 71, 114, 105, 100, 32, 68, 105, 109, 58, 32, 37, 100, 10};
.global .align 1 .b8 $str$5[16] = {9, 66, 108, 111, 99, 107, 32, 68, 105, 109, 58, 32, 37, 100, 10};

.visible .entry _Z11findOffsetsPlS_(
	.param .u64 .ptr .align 1 _Z11findOffsetsPlS__param_0,
	.param .u64 .ptr .align 1 _Z11findOffsetsPlS__param_1
)
{
	.local .align 8 .b8 	__local_depot0[16];
	.reg .b64 	%SP;
	.reg .b64 	%SPL;
	.reg .b32 	%r<5>;
	.reg .b64 	%rd<14>;

	mov.u64 	%SPL, __local_depot0;
	cvta.local.u64 	%SP, %SPL;
	ld.param.u64 	%rd2, [_Z11findOffsetsPlS__param_0];
	add.u64 	%rd3, %SP, 0;
	add.u64 	%rd1, %SPL, 0;
	add.u64 	%rd4, %SP, 8;
	add.u64 	%rd5, %SPL, 8;
	st.local.u64 	[%rd1], %rd2;
	ld.global.u64 	%rd6, [devMessage];
	st.local.u64 	[%rd5], %rd6;
	mov.u64 	%rd7, $str$1;
	cvta.global.u64 	%rd8, %rd7;
	{ // callseq 0, 0
	.param .b64 param0;
	st.param.b64 	[param0], %rd8;
	.param .b64 param1;
	st.param.b64 	[param1], %rd4;
	.param .b32 retval0;
	call.uni (retval0), 
	vprintf, 
	(
	param0, 
	param1
	);
	ld.param.b32 	%r1, [retval0];
	} // callseq 0
	st.local.u64 	[%rd5], %rd3;
	mov.u64 	%rd9, $str$2;
	cvta.global.u64 	%rd10, %rd9;
	{ // callseq 1, 0
	.param .b64 param0;
	st.param.b64 	[param0], %rd10;
	.param .b64 param1;
	st.param.b64 	[param1], %rd4;
	.param .b32 retval0;
	call.uni (retval0), 
	vprintf, 
	(
	param0, 
	param1
	);
	ld.param.b32 	%r3, [retval0];
	} // callseq 1
$L__BB0_1:
	ld.local.u64 	%rd11, [%rd1];
	ld.u64 	%rd12, [%rd11];
	add.s64 	%rd13, %rd12, 16;
	st.u64 	[%rd11], %rd13;
	bra.uni 	$L__BB0_1;

}
	// .globl	_Z1kPjm
.visible .entry _Z1kPjm(
	.param .u64 .ptr .align 1 _Z1kPjm_param_0,
	.param .u64 _Z1kPjm_param_1
)
{
	.local .align 8 .b8 	__local_depot1[8];
	.reg .b64 	%SP;
	.reg .b64 	%SPL;
	.reg .pred 	%p<4>;
	.reg .b32 	%r<19>;
	.reg .b64 	%rd<25>;

	mov.u64 	%SPL, __local_depot1;
	cvta.local.u64 	%SP, %SPL;
	ld.param.u64 	%rd7, [_Z1kPjm_param_0];
	ld.param.u64 	%rd8, [_Z1kPjm_param_1];
	mov.u32 	%r1, %tid.x;
	mov.u32 	%r2, %ctaid.x;
	or.b32  	%r4, %r1, %r2;
	setp.ne.s32 	%p1, %r4, 0;
	@%p1 bra 	$L__BB1_2;
	add.u64 	%rd9, %SP, 0;
	add.u64 	%rd10, %SPL, 0;
	ld.global.u64 	%rd11, [devMessage];
	st.local.u64 	[%rd10], %rd11;
	mov.u64 	%rd12, $str$3;
	cvta.global.u64 	%rd13, %rd12;
	{ // callseq 2, 0
	.param .b64 param0;
	st.param.b64 	[param0], %rd13;
	.param .b64 param1;
	st.param.b64 	[param1], %rd9;
	.param .b32 retval0;
	call.uni (retval0), 
	vprintf, 
	(
	param0, 
	param1
	);
	ld.param.b32 	%r5, [retval0];
	} // callseq 2
	ld.global.u64 	%rd14, [devMessage];
	st.local.u64 	[%rd10], %rd14;
	mov.u64 	%rd15, $str$1;
	cvta.global.u64 	%rd16, %rd15;
	{ // callseq 3, 0
	.param .b64 param0;
	st.param.b64 	[param0], %rd16;
	.param .b64 param1;
	st.param.b64 	[param1], %rd9;
	.param .b32 retval0;
	call.uni (retval0), 
	vprintf, 
	(
	param0, 
	param1
	);
	ld.param.b32 	%r7, [retval0];
	} // callseq 3
	mov.u32 	%r9, %nctaid.x;
	st.local.u32 	[%rd10], %r9;
	mov.u64 	%rd17, $str$4;
	cvta.global.u64 	%rd18, %rd17;
	{ // callseq 4, 0
	.param .b64 param0;
	st.param.b64 	[param0], %rd18;
	.param .b64 param1;
	st.param.b64 	[param1], %rd9;
	.param .b32 retval0;
	call.uni (retval0), 
	vprintf, 
	(
	param0, 
	param1
	);
	ld.param.b32 	%r10, [retval0];
	} // callseq 4
	mov.u32 	%r12, %ntid.x;
	st.local.u32 	[%rd10], %r12;
	mov.u64 	%rd19, $str$5;
	cvta.global.u64 	%rd20, %rd19;
	{ // callseq 5, 0
	.param .b64 param0;
	st.param.b64 	[param0], %rd20;
	.param .b64 param1;
	st.param.b64 	[param1], %rd9;
	.param .b32 retval0;
	call.uni (retval0), 
	vprintf, 
	(
	param0, 
	param1
	);
	ld.param.b32 	%r13, [retval0];
	} // callseq 5
$L__BB1_2:
	// begin inline asm
	brkpt;
	// end inline asm
	mov.u32 	%r3, %ntid.x;
	mad.lo.s32 	%r15, %r2, %r3, %r1;
	cvt.u64.u32 	%rd24, %r15;
	setp.le.u64 	%p2, %rd8, %rd24;
	@%p2 bra 	$L__BB1_5;
	ld.global.u64 	%rd2, [devMessage];
	mov.u32 	%r16, %nctaid.x;
	mul.lo.s32 	%r17, %r16, %r3;
	cvt.u64.u32 	%rd3, %r17;
	cvta.to.global.u64 	%rd4, %rd7;
$L__BB1_4:
	shl.b64 	%rd21, %rd24, 2;
	add.s64 	%rd22, %rd2, %rd21;
	ld.u32 	%r18, [%rd22];
	add.s64 	%rd23, %rd4, %rd21;
	st.global.u32 	[%rd23], %r18;
	add.s64 	%rd24, %rd24, %rd3;
	setp.lt.u64 	%p3, %rd24, %rd8;
	@%p3 bra 	$L__BB1_4;
$L__BB1_5:
	ret;

}


// ===== COMPILED SASS (sm_100) =====

	.target	sm_100

	.elftype	@"ET_EXEC"


//--------------------- .note.nv.tkinfo           --------------------------
	.section	.note.nv.tkinfo,"",@"SHT_NOTE"
	.sectionflags	@"SHF_NOTE_NV_TKINFO"
	.tkinfo
        /*0018*/ 	.word	0x00000002
        /*0030*/ 	.string	""
        /*0030*/ 	.string	"ptxas"
        /*0030*/ 	.string	"Cuda compilation tools, release 13.0, V13.0.88"
        /*0030*/ 	.string	"Build cuda_13.0.r13.0/compiler.36424714_0"
        /*0030*/ 	.string	"-arch sm_100 -m 64 "



//--------------------- .note.nv.cuinfo           --------------------------
	.section	.note.nv.cuinfo,"",@"SHT_NOTE"
	.sectionflags	@"SHF_NOTE_NV_CUINFO"
        /*0018*/ 	.short	0x0002
        /*001a*/ 	.short	0x0064
        /*001c*/ 	.short	0x0082
	.zero		2


//--------------------- .nv.info                  --------------------------
	.section	.nv.info,"",@"SHT_CUDA_INFO"
	.align	4


	//----- nvinfo : EIATTR_REGCOUNT
	.align		4
        /*0000*/ 	.byte	0x04, 0x2f
        /*0002*/ 	.short	(.L_8 - .L_7)
	.align		4
.L_7:
        /*0004*/ 	.word	index@(_Z11findOffsetsPlS_)
        /*0008*/ 	.word	0x00000019


	//----- nvinfo : EIATTR_FRAME_SIZE
	.align		4
.L_8:
        /*000c*/ 	.byte	0x04, 0x11
        /*000e*/ 	.short	(.L_10 - .L_9)
	.align		4
.L_9:
        /*0010*/ 	.word	index@(_Z11findOffsetsPlS_)
        /*0014*/ 	.word	0x00000010


	//----- nvinfo : EIATTR_REGCOUNT
	.align		4
.L_10:
        /*0018*/ 	.byte	0x04, 0x2f
        /*001a*/ 	.short	(.L_12 - .L_11)
	.align		4
.L_11:
        /*001c*/ 	.word	index@(_Z1kPjm)
        /*0020*/ 	.word	0x00000018


	//----- nvinfo : EIATTR_FRAME_SIZE
	.align		4
.L_12:
        /*0024*/ 	.byte	0x04, 0x11
        /*0026*/ 	.short	(.L_14 - .L_13)
	.align		4
.L_13:
        /*0028*/ 	.word	index@(_Z1kPjm)
        /*002c*/ 	.word	0x00000008


	//----- nvinfo : EIATTR_MIN_STACK_SIZE
	.align		4
.L_14:
        /*0030*/ 	.byte	0x04, 0x12
        /*0032*/ 	.short	(.L_16 - .L_15)
	.align		4
.L_15:
        /*0034*/ 	.word	index@(_Z1kPjm)
        /*0038*/ 	.word	0x00000008


	//----- nvinfo : EIATTR_MIN_STACK_SIZE
	.align		4
.L_16:
        /*003c*/ 	.byte	0x04, 0x12
        /*003e*/ 	.short	(.L_18 - .L_17)
	.align		4
.L_17:
        /*0040*/ 	.word	index@(_Z11findOffsetsPlS_)
        /*0044*/ 	.word	0x00000010
.L_18:


//--------------------- .nv.compat                --------------------------
	.section	.nv.compat,"",@"SHT_CUDA_COMPAT_INFO"
	.align	4
        /*0000*/ 	.byte	0x02, 0x09, 0x00, 0x00, 0x02, 0x02, 0x01, 0x00, 0x02, 0x05, 0x05, 0x00, 0x03, 0x07, 0x01, 0x01
        /*0010*/ 	.byte	0x02, 0x03, 0x00, 0x00, 0x02, 0x06, 0x01, 0x00, 0x04, 0x0b, 0x08, 0x00, 0x09, 0x00, 0x00, 0x00
        /*0020*/ 	.byte	0x00, 0x00, 0x00, 0x00


//--------------------- .nv.info._Z1kPjm          --------------------------
	.section	.nv.info._Z1kPjm,"",@"SHT_CUDA_INFO"
	.sectionflags	@""
	.align	4


	//----- nvinfo : EIATTR_CUDA_API_VERSION
	.align		4
        /*0000*/ 	.byte	0x04, 0x37
        /*0002*/ 	.short	(.L_20 - .L_19)
.L_19:
        /*0004*/ 	.word	0x00000082


	//----- nvinfo : EIATTR_KPARAM_INFO
	.align		4
.L_20:
        /*0008*/ 	.byte	0x04, 0x17
        /*000a*/ 	.short	(.L_22 - .L_21)
.L_21:
        /*000c*/ 	.word	0x00000000
        /*0010*/ 	.short	0x0001
        /*0012*/ 	.short	0x0008
        /*0014*/ 	.byte	0x00, 0xf0, 0x21, 0x00


	//----- nvinfo : EIATTR_KPARAM_INFO
	.align		4
.L_22:
        /*0018*/ 	.byte	0x04, 0x17
        /*001a*/ 	.short	(.L_24 - .L_23)
.L_23:
        /*001c*/ 	.word	0x00000000
        /*0020*/ 	.short	0x0000
        /*0022*/ 	.short	0x0000
        /*0024*/ 	.byte	0x00, 0xf5, 0x21, 0x00


	//----- nvinfo : EIATTR_SPARSE_MMA_MASK
	.align		4
.L_24:
        /*0028*/ 	.byte	0x03, 0x50
        /*002a*/ 	.short	0x0000


	//----- nvinfo : EIATTR_MAXREG_COUNT
	.align		4
        /*002c*/ 	.byte	0x03, 0x1b
        /*002e*/ 	.short	0x00ff


	//----- nvinfo : EIATTR_EXTERNS
	.align		4
        /*0030*/ 	.byte	0x04, 0x0f
        /*0032*/ 	.short	(.L_26 - .L_25)


	//   ....[0]....
	.align		4
.L_25:
        /*0034*/ 	.word	index@(vprintf)


	//----- nvinfo : EIATTR_MERCURY_ISA_VERSION
	.align		4
.L_26:
        /*0038*/ 	.byte	0x03, 0x5f
        /*003a*/ 	.short	0x0101


	//----- nvinfo : EIATTR_VRC_CTA_INIT_COUNT
	.align		4
        /*003c*/ 	.byte	0x02, 0x4a
	.zero		1
	.zero		1


	//----- nvinfo : EIATTR_SYSCALL_OFFSETS
	.align		4
        /*0040*/ 	.byte	0x04, 0x46
        /*0042*/ 	.short	(.L_28 - .L_27)


	//   ....[0]....
.L_27:
        /*0044*/ 	.word	0x00000180


	//   ....[1]....
        /*0048*/ 	.word	0x00000230


	//   ....[2]....
        /*004c*/ 	.word	0x000002d0


	//   ....[3]....
        /*0050*/ 	.word	0x00000370


	//----- nvinfo : EIATTR_EXIT_INSTR_OFFSETS
	.align		4
.L_28:
        /*0054*/ 	.byte	0x04, 0x1c
        /*0056*/ 	.short	(.L_30 - .L_29)


	//   ....[0]....
.L_29:
        /*0058*/ 	.word	0x000003f0


	//   ....[1]....
        /*005c*/ 	.word	0x00000530


	//----- nvinfo : EIATTR_CRS_STACK_SIZE
	.align		4
.L_30:
        /*0060*/ 	.byte	0x04, 0x1e
        /*0062*/ 	.short	(.L_32 - .L_31)
.L_31:
        /*0064*/ 	.word	0x00000000


	//----- nvinfo : EIATTR_CBANK_PARAM_SIZE
	.align		4
.L_32:
        /*0068*/ 	.byte	0x03, 0x19
        /*006a*/ 	.short	0x0010


	//----- nvinfo : EIATTR_PARAM_CBANK
	.align		4
        /*006c*/ 	.byte	0x04, 0x0a
        /*006e*/ 	.short	(.L_34 - .L_33)
	.align		4
.L_33:
        /*0070*/ 	.word	index@(.nv.constant0._Z1kPjm)
        /*0074*/ 	.short	0x0380
        /*0076*/ 	.short	0x0010


	//----- nvinfo : EIATTR_SW_WAR
	.align		4
.L_34:
        /*0078*/ 	.byte	0x04, 0x36
        /*007a*/ 	.short	(.L_36 - .L_35)
.L_35:
        /*007c*/ 	.word	0x00000008
.L_36:


//--------------------- .nv.info._Z11findOffsetsPlS_ --------------------------
	.section	.nv.info._Z11findOffsetsPlS_,"",@"SHT_CUDA_INFO"
	.sectionflags	@""
	.align	4


	//----- nvinfo : EIATTR_CUDA_API_VERSION
	.align		4
        /*0000*/ 	.byte	0x04, 0x37
        /*0002*/ 	.short	(.L_38 - .L_37)
.L_37:
        /*0004*/ 	.word	0x00000082


	//----- nvinfo : EIATTR_KPARAM_INFO
	.align		4
.L_38:
        /*0008*/ 	.byte	0x04, 0x17
        /*000a*/ 	.short	(.L_40 - .L_39)
.L_39:
        /*000c*/ 	.word	0x00000000
        /*0010*/ 	.short	0x0001
        /*0012*/ 	.short	0x0008
        /*0014*/ 	.byte	0x00, 0xf5, 0x21, 0x00


	//----- nvinfo : EIATTR_KPARAM_INFO
	.align		4
.L_40:
        /*0018*/ 	.byte	0x04, 0x17
        /*001a*/ 	.short	(.L_42 - .L_41)
.L_41:
        /*001c*/ 	.word	0x00000000
        /*0020*/ 	.short	0x0000
        /*0022*/ 	.short	0x0000
        /*0024*/ 	.byte	0x00, 0xf5, 0x21, 0x00


	//----- nvinfo : EIATTR_SPARSE_MMA_MASK
	.align		4
.L_42:
        /*0028*/ 	.byte	0x03, 0x50
        /*002a*/ 	.short	0x0000


	//----- nvinfo : EIATTR_MAXREG_COUNT
	.align		4
        /*002c*/ 	.byte	0x03, 0x1b
        /*002e*/ 	.short	0x00ff


	//----- nvinfo : EIATTR_EXTERNS
	.align		4
        /*0030*/ 	.byte	0x04, 0x0f
        /*0032*/ 	.short	(.L_44 - .L_43)


	//   ....[0]....
	.align		4
.L_43:
        /*0034*/ 	.word	index@(vprintf)


	//----- nvinfo : EIATTR_MERCURY_ISA_VERSION
	.align		4
.L_44:
        /*0038*/ 	.byte	0x03, 0x5f
        /*003a*/ 	.short	0x0101


	//----- nvinfo : EIATTR_VRC_CTA_INIT_COUNT
	.align		4
        /*003c*/ 	.byte	0x02, 0x4a
	.zero		1
	.zero		1


	//----- nvinfo : EIATTR_SYSCALL_OFFSETS
	.align		4
        /*0040*/ 	.byte	0x04, 0x46
        /*0042*/ 	.short	(.L_46 - .L_45)


	//   ....[0]....
.L_45:
        /*0044*/ 	.word	0x00000160


	//   ....[1]....
        /*0048*/ 	.word	0x000001f0


	//----- nvinfo : EIATTR_CBANK_PARAM_SIZE
	.align		4
.L_46:
        /*004c*/ 	.byte	0x03, 0x19
        /*004e*/ 	.short	0x0010


	//----- nvinfo : EIATTR_PARAM_CBANK
	.align		4
        /*0050*/ 	.byte	0x04, 0x0a
        /*0052*/ 	.short	(.L_48 - .L_47)
	.align		4
.L_47:
        /*0054*/ 	.word	index@(.nv.constant0._Z11findOffsetsPlS_)
        /*0058*/ 	.short	0x0380
        /*005a*/ 	.short	0x0010


	//----- nvinfo : EIATTR_SW_WAR
	.align		4
.L_48:
        /*005c*/ 	.byte	0x04, 0x36
        /*005e*/ 	.short	(.L_50 - .L_49)
.L_49:
        /*0060*/ 	.word	0x00000008
.L_50:


//--------------------- .nv.callgraph             --------------------------
	.section	.nv.callgraph,"",@"SHT_CUDA_CALLGRAPH"
	.align	4
	.sectionentsize	8
	.align		4
        /*0000*/ 	.word	0x00000000
	.align		4
        /*0004*/ 	.word	0xffffffff
	.align		4
        /*0008*/ 	.word	index@(_Z1kPjm)
	.align		4
        /*000c*/ 	.word	index@(vprintf)
	.align		4
        /*0010*/ 	.word	index@(_Z11findOffsetsPlS_)
	.align		4
        /*0014*/ 	.word	index@(vprintf)
	.align		4
        /*0018*/ 	.word	0x00000000
	.align		4
        /*001c*/ 	.word	0xfffffffe
	.align		4
        /*0020*/ 	.word	0x00000000
	.align		4
        /*0024*/ 	.word	0xfffffffd
	.align		4
        /*0028*/ 	.word	0x00000000
	.align		4
        /*002c*/ 	.word	0xfffffffc


//--------------------- .nv.constant4             --------------------------
	.section	.nv.constant4,"a",@progbits
	.align	8
	.align		8
.nv.constant4:
        /*0000*/ 	.dword	vprintf
	.align		8
        /*0008*/ 	.dword	$str
	.align		8
        /*0010*/ 	.dword	devMessage
	.align		8
        /*0018*/ 	.dword	$str$1
	.align		8
        /*0020*/ 	.dword	$str$2
	.align		8
        /*0028*/ 	.dword	$str$3
	.align		8
        /*0030*/ 	.dword	$str$4
	.align		8
        /*0038*/ 	.dword	$str$5


//--------------------- .text._Z1kPjm             --------------------------
	.section	.text._Z1kPjm,"ax",@progbits
	.align	128
        .global         _Z1kPjm
        .type           _Z1kPjm,@function
        .size           _Z1kPjm,(.L_x_10 - _Z1kPjm)
        .other          _Z1kPjm,@"STO_CUDA_ENTRY STV_DEFAULT"
_Z1kPjm:
.text._Z1kPjm:
[----:B------:R-:W0:Y:S01]  /*0000*/  LDC R1, c[0x0][0x37c] ;  /* 0x0000df00ff017b82 */ /* 0x000e220000000800 */
[----:B------:R-:W1:Y:S07]  /*0010*/  S2R R18, SR_TID.X ;  /* 0x0000000000127919 */ /* 0x000e6e0000002100 */
[----:B------:R-:W1:Y:S01]  /*0020*/  S2UR UR38, SR_CTAID.X ;  /* 0x00000000002679c3 */ /* 0x000e620000002500 */
[----:B------:R-:W2:Y:S01]  /*0030*/  LDCU UR4, c[0x0][0x2f8] ;  /* 0x00005f00ff0477ac */ /* 0x000ea20008000800 */
[----:B0-----:R-:W-:Y:S01]  /*0040*/  VIADD R1, R1, 0xfffffff8 ;  /* 0xfffffff801017836 */ /* 0x001fe20000000000 */
[----:B------:R-:W-:Y:S01]  /*0050*/  BSSY.RECONVERGENT B6, `(.L_x_0) ;  /* 0x0000033000067945 */ /* 0x000fe20003800200 */
[----:B------:R-:W0:Y:S01]  /*0060*/  LDCU UR5, c[0x0][0x2fc] ;  /* 0x00005f80ff0577ac */ /* 0x000e220008000800 */
[----:B------:R-:W3:Y:S01]  /*0070*/  LDCU.64 UR36, c[0x0][0x358] ;  /* 0x00006b00ff2477ac */ /* 0x000ee20008000a00 */
[----:B------:R-:W4:Y:S01]  /*0080*/  LDCU.64 UR40, c[0x0][0x380] ;  /* 0x00007000ff2877ac */ /* 0x000f220008000a00 */
[----:B--2---:R-:W-:-:S05]  /*0090*/  IADD3 R2, P1, PT, R1, UR4, RZ ;  /* 0x0000000401027c10 */ /* 0x004fca000ff3e0ff */
[----:B0-----:R-:W-:Y:S01]  /*00a0*/  IMAD.X R16, RZ, RZ, UR5, P1 ;  /* 0x00000005ff107e24 */ /* 0x001fe200088e06ff */
[----:B-1----:R-:W-:-:S13]  /*00b0*/  LOP3.LUT P0, RZ, R18, UR38, RZ, 0xfc, !PT ;  /* 0x0000002612ff7c12 */ /* 0x002fda000f80fcff */
[----:B---34-:R-:W-:Y:S05]  /*00c0*/  @P0 BRA `(.L_x_1) ;  /* 0x0000000000ac0947 */ /* 0x018fea0003800000 */
[----:B------:R-:W0:Y:S01]  /*00d0*/  LDC.64 R8, c[0x4][0x10] ;  /* 0x01000400ff087b82 */ /* 0x000e220000000a00 */
[----:B------:R-:W-:Y:S01]  /*00e0*/  MOV R17, 0x0 ;  /* 0x0000000000117802 */ /* 0x000fe20000000f00 */
[----:B------:R-:W1:Y:S01]  /*00f0*/  LDCU.64 UR4, c[0x4][0x28] ;  /* 0x01000500ff0477ac */ /* 0x000e620008000a00 */
[----:B0-----:R-:W2:Y:S05]  /*0100*/  LDG.E.64 R8, desc[UR36][R8.64] ;  /* 0x0000002408087981 */ /* 0x001eaa000c1e1b00 */
[----:B------:R0:W3:Y:S01]  /*0110*/  LDC.64 R10, c[0x4][R17] ;  /* 0x01000000110a7b82 */ /* 0x0000e20000000a00 */
[----:B-1----:R-:W-:Y:S01]  /*0120*/  IMAD.U32 R4, RZ, RZ, UR4 ;  /* 0x00000004ff047e24 */ /* 0x002fe2000f8e00ff */
[----:B------:R-:W-:Y:S01]  /*0130*/  MOV R5, UR5 ;  /* 0x0000000500057c02 */ /* 0x000fe20008000f00 */
[----:B------:R-:W-:-:S02]  /*0140*/  IMAD.MOV.U32 R6, RZ, RZ, R2 ;  /* 0x000000ffff067224 */ /* 0x000fc400078e0002 */
[----:B------:R-:W-:Y:S01]  /*0150*/  IMAD.MOV.U32 R7, RZ, RZ, R16 ;  /* 0x000000ffff077224 */ /* 0x000fe200078e0010 */
[----:B--23--:R0:W-:Y:S06]  /*0160*/  STL.64 [R1], R8 ;  /* 0x0000000801007387 */ /* 0x00c1ec0000100a00 */
[----:B------:R-:W-:-:S07]  /*0170*/  LEPC R20, `(.L_x_2) ;  /* 0x000000001014794e */ /* 0x000fce0000000000 */
[----:B0-----:R-:W-:Y:S05]  /*0180*/  CALL.ABS.NOINC R10 ;  /* 0x000000000a007343 */ /* 0x001fea0003c00000 */
.L_x_2:
[----:B------:R-:W0:Y:S01]  /*0190*/  LDC.64 R8, c[0x4][0x10] ;  /* 0x01000400ff087b82 */ /* 0x000e220000000a00 */
[----:B------:R-:W1:Y:S01]  /*01a0*/  LDCU.64 UR4, c[0x4][0x18] ;  /* 0x01000300ff0477ac */ /* 0x000e620008000a00 */
[----:B0-----:R-:W2:Y:S06]  /*01b0*/  LDG.E.64 R8, desc[UR36][R8.64] ;  /* 0x0000002408087981 */ /* 0x001eac000c1e1b00 */
        /* <DEDUP_REMOVED lines=8> */
.L_x_3:
[----:B------:R-:W0:Y:S01]  /*0240*/  LDC R0, c[0x0][0x370] ;  /* 0x0000dc00ff007b82 */ /* 0x000e220000000800 */
[----:B------:R-:W1:Y:S01]  /*0250*/  LDCU.64 UR4, c[0x4][0x30] ;  /* 0x01000600ff0477ac */ /* 0x000e620008000a00 */
[----:B------:R-:W-:Y:S02]  /*0260*/  IMAD.MOV.U32 R6, RZ, RZ, R2 ;  /* 0x000000ffff067224 */ /* 0x000fe400078e0002 */
[----:B------:R-:W-:-:S04]  /*0270*/  IMAD.MOV.U32 R7, RZ, RZ, R16 ;  /* 0x000000ffff077224 */ /* 0x000fc800078e0010 */
[----:B------:R2:W3:Y:S01]  /*0280*/  LDC.64 R8, c[0x4][R17] ;  /* 0x0100000011087b82 */ /* 0x0004e20000000a00 */
[----:B-1----:R-:W-:Y:S01]  /*0290*/  IMAD.U32 R4, RZ, RZ, UR4 ;  /* 0x00000004ff047e24 */ /* 0x002fe2000f8e00ff */
[----:B------:R-:W-:Y:S01]  /*02a0*/  MOV R5, UR5 ;  /* 0x0000000500057c02 */ /* 0x000fe20008000f00 */
[----:B0-----:R2:W-:Y:S06]  /*02b0*/  STL [R1], R0 ;  /* 0x0000000001007387 */ /* 0x0015ec0000100800 */
[----:B------:R-:W-:-:S07]  /*02c0*/  LEPC R20, `(.L_x_4) ;  /* 0x000000001014794e */ /* 0x000fce0000000000 */
[----:B--23--:R-:W-:Y:S05]  /*02d0*/  CALL.ABS.NOINC R8 ;  /* 0x0000000008007343 */ /* 0x00cfea0003c00000 */
.L_x_4:
        /* <DEDUP_REMOVED lines=10> */
.L_x_1:
[----:B------:R-:W-:Y:S05]  /*0380*/  BSYNC.RECONVERGENT B6 ;  /* 0x0000000000067941 */ /* 0x000fea0003800200 */
.L_x_0:
[----:B------:R-:W-:Y:S05]  /*0390*/  BPT.TRAP 0x1 ;  /* 0x000000040000795c */ /* 0x000fea0000300000 */
[----:B------:R-:W0:Y:S08]  /*03a0*/  LDC R7, c[0x0][0x360] ;  /* 0x0000d800ff077b82 */ /* 0x000e300000000800 */
[----:B------:R-:W1:Y:S01]  /*03b0*/  LDC.64 R12, c[0x0][0x388] ;  /* 0x0000e200ff0c7b82 */ /* 0x000e620000000a00 */
[----:B0-----:R-:W-:-:S05]  /*03c0*/  IMAD R5, R7, UR38, R18 ;  /* 0x0000002607057c24 */ /* 0x001fca000f8e0212 */
[----:B-1----:R-:W-:-:S04]  /*03d0*/  ISETP.GE.U32.AND P0, PT, R5, R12, PT ;  /* 0x0000000c0500720c */ /* 0x002fc80003f06070 */
[----:B------:R-:W-:-:S13]  /*03e0*/  ISETP.GE.U32.AND.EX P0, PT, RZ, R13, PT, P0 ;  /* 0x0000000dff00720c */ /* 0x000fda0003f06100 */
[----:B------:R-:W-:Y:S05]  /*03f0*/  @P0 EXIT ;  /* 0x000000000000094d */ /* 0x000fea0003800000 */
[----:B------:R-:W0:Y:S02]  /*0400*/  LDC.64 R2, c[0x4][0x10] ;  /* 0x01000400ff027b82 */ /* 0x000e240000000a00 */
[----:B0-----:R-:W5:Y:S01]  /*0410*/  LDG.E.64 R2, desc[UR36][R2.64] ;  /* 0x0000002402027981 */ /* 0x001f62000c1e1b00 */
[----:B------:R-:W0:Y:S01]  /*0420*/  LDCU UR4, c[0x0][0x370] ;  /* 0x00006e00ff0477ac */ /* 0x000e220008000800 */
[----:B------:R-:W-:Y:S01]  /*0430*/  MOV R11, R5 ;  /* 0x00000005000b7202 */ /* 0x000fe20000000f00 */
[----:B------:R-:W-:Y:S02]  /*0440*/  IMAD.MOV.U32 R8, RZ, RZ, RZ ;  /* 0x000000ffff087224 */ /* 0x000fe400078e00ff */
[----:B0-----:R-:W-:-:S07]  /*0450*/  IMAD R0, R7, UR4, RZ ;  /* 0x0000000407007c24 */ /* 0x001fce000f8e02ff */
.L_x_5:
[C---:B0-----:R-:W-:Y:S01]  /*0460*/  IMAD.SHL.U32 R7, R11.reuse, 0x4, RZ ;  /* 0x000000040b077824 */ /* 0x041fe200078e00ff */
[----:B------:R-:W-:-:S04]  /*0470*/  SHF.L.U64.HI R9, R11, 0x2, R8 ;  /* 0x000000020b097819 */ /* 0x000fc80000010208 */
[----:B-----5:R-:W-:-:S04]  /*0480*/  IADD3 R4, P0, PT, R2, R7, RZ ;  /* 0x0000000702047210 */ /* 0x020fc80007f1e0ff */
[----:B------:R-:W-:-:S06]  /*0490*/  IADD3.X R5, PT, PT, R3, R9, RZ, P0, !PT ;  /* 0x0000000903057210 */ /* 0x000fcc00007fe4ff */
[----:B------:R-:W2:Y:S01]  /*04a0*/  LD.E R5, desc[UR36][R4.64] ;  /* 0x0000002404057980 */ /* 0x000ea2000c101900 */
[----:B------:R-:W-:-:S04]  /*04b0*/  IADD3 R6, P0, PT, R7, UR40, RZ ;  /* 0x0000002807067c10 */ /* 0x000fc8000ff1e0ff */
[----:B------:R-:W-:Y:S02]  /*04c0*/  IADD3.X R7, PT, PT, R9, UR41, RZ, P0, !PT ;  /* 0x0000002909077c10 */ /* 0x000fe400087fe4ff */
[----:B------:R-:W-:-:S05]  /*04d0*/  IADD3 R11, P0, PT, R0, R11, RZ ;  /* 0x0000000b000b7210 */ /* 0x000fca0007f1e0ff */
[----:B------:R-:W-:Y:S01]  /*04e0*/  IMAD.X R8, RZ, RZ, R8, P0 ;  /* 0x000000ffff087224 */ /* 0x000fe200000e0608 */
[----:B------:R-:W-:-:S04]  /*04f0*/  ISETP.GE.U32.AND P0, PT, R11, R12, PT ;  /* 0x0000000c0b00720c */ /* 0x000fc80003f06070 */
[----:B------:R-:W-:Y:S01]  /*0500*/  ISETP.GE.U32.AND.EX P0, PT, R8, R13, PT, P0 ;  /* 0x0000000d0800720c */ /* 0x000fe20003f06100 */
[----:B--2---:R0:W-:-:S12]  /*0510*/  STG.E desc[UR36][R6.64], R5 ;  /* 0x0000000506007986 */ /* 0x0041d8000c101924 */
[----:B------:R-:W-:Y:S05]  /*0520*/  @!P0 BRA `(.L_x_5) ;  /* 0xfffffffc00cc8947 */ /* 0x000fea000383ffff */
[----:B------:R-:W-:Y:S05]  /*0530*/  EXIT ;  /* 0x000000000000794d */ /* 0x000fea0003800000 */
.L_x_6:
[----:B------:R-:W-:-:S00]  /*0540*/  BRA `(.L_x_6) ;  /* 0xfffffffc00fc7947 */ /* 0x000fc0000383ffff */
[----:B------:R-:W-:-:S00]  /*0550*/  NOP ;  /* 0x0000000000007918 */ /* 0x000fc00000000000 */
        /* <DEDUP_REMOVED lines=10> */
.L_x_10:


//--------------------- .text._Z11findOffsetsPlS_ --------------------------
	.section	.text._Z11findOffsetsPlS_,"ax",@progbits
	.align	128
        .global         _Z11findOffsetsPlS_
        .type           _Z11findOffsetsPlS_,@function
        .size           _Z11findOffsetsPlS_,(.L_x_11 - _Z11findOffsetsPlS_)
        .other          _Z11findOffsetsPlS_,@"STO_CUDA_ENTRY STV_DEFAULT"
_Z11findOffsetsPlS_:
.text._Z11findOffsetsPlS_:
[----:B------:R-:W0:Y:S08]  /*0000*/  LDC R1, c[0x0][0x37c] ;  /* 0x0000df00ff017b82 */ /* 0x000e300000000800 */
[----:B------:R-:W1:Y:S01]  /*0010*/  LDC.64 R2, c[0x4][0x10] ;  /* 0x01000400ff027b82 */ /* 0x000e620000000a00 */
[----:B------:R-:W1:Y:S01]  /*0020*/  LDCU.64 UR36, c[0x0][0x358] ;  /* 0x00006b00ff2477ac */ /* 0x000e620008000a00 */
[----:B0-----:R-:W-:-:S06]  /*0030*/  VIADD R1, R1, 0xfffffff0 ;  /* 0xfffffff001017836 */ /* 0x001fcc0000000000 */
[----:B------:R-:W0:Y:S01]  /*0040*/  LDC.64 R10, c[0x0][0x380] ;  /* 0x0000e000ff0a7b82 */ /* 0x000e220000000a00 */
[----:B------:R-:W2:Y:S01]  /*0050*/  LDCU UR4, c[0x0][0x2f8] ;  /* 0x00005f00ff0477ac */ /* 0x000ea20008000800 */
[----:B------:R-:W3:Y:S01]  /*0060*/  LDCU UR5, c[0x0][0x2fc] ;  /* 0x00005f80ff0577ac */ /* 0x000ee20008000800 */
[----:B------:R-:W-:Y:S01]  /*0070*/  MOV R18, 0x0 ;  /* 0x0000000000127802 */ /* 0x000fe20000000f00 */
[----:B------:R-:W4:Y:S01]  /*0080*/  LDCU.64 UR6, c[0x4][0x18] ;  /* 0x01000300ff0677ac */ /* 0x000f220008000a00 */
[----:B-1----:R-:W5:Y:S03]  /*0090*/  LDG.E.64 R2, desc[UR36][R2.64] ;  /* 0x0000002402027981 */ /* 0x002f66000c1e1b00 */
[----:B------:R1:W1:Y:S01]  /*00a0*/  LDC.64 R8, c[0x4][R18] ;  /* 0x0100000012087b82 */ /* 0x0002620000000a00 */
[----:B--2---:R-:W-:Y:S01]  /*00b0*/  IADD3 R16, P0, PT, R1, UR4, RZ ;  /* 0x0000000401107c10 */ /* 0x004fe2000ff1e0ff */
[----:B0-----:R0:W-:Y:S04]  /*00c0*/  STL.64 [R1], R10 ;  /* 0x0000000a01007387 */ /* 0x0011e80000100a00 */
[----:B---3--:R-:W-:Y:S01]  /*00d0*/  IMAD.X R17, RZ, RZ, UR5, P0 ;  /* 0x00000005ff117e24 */ /* 0x008fe200080e06ff */
[----:B------:R-:W-:Y:S01]  /*00e0*/  IADD3 R19, P0, PT, R16, 0x8, RZ ;  /* 0x0000000810137810 */ /* 0x000fe20007f1e0ff */
[----:B----4-:R-:W-:Y:S01]  /*00f0*/  IMAD.U32 R5, RZ, RZ, UR7 ;  /* 0x00000007ff057e24 */ /* 0x010fe2000f8e00ff */
[----:B------:R-:W-:-:S03]  /*0100*/  MOV R4, UR6 ;  /* 0x0000000600047c02 */ /* 0x000fc60008000f00 */
[----:B------:R-:W-:Y:S02]  /*0110*/  IMAD.X R22, RZ, RZ, R17, P0 ;  /* 0x000000ffff167224 */ /* 0x000fe400000e0611 */
[----:B------:R-:W-:-:S03]  /*0120*/  IMAD.MOV.U32 R6, RZ, RZ, R19 ;  /* 0x000000ffff067224 */ /* 0x000fc600078e0013 */
[----:B------:R-:W-:Y:S01]  /*0130*/  MOV R7, R22 ;  /* 0x0000001600077202 */ /* 0x000fe20000000f00 */
[----:B-1---5:R0:W-:Y:S06]  /*0140*/  STL.64 [R1+0x8], R2 ;  /* 0x0000080201007387 */ /* 0x0221ec0000100a00 */
[----:B------:R-:W-:-:S07]  /*0150*/  LEPC R20, `(.L_x_7) ;  /* 0x000000001014794e */ /* 0x000fce0000000000 */
[----:B0-----:R-:W-:Y:S05]  /*0160*/  CALL.ABS.NOINC R8 ;  /* 0x0000000008007343 */ /* 0x001fea0003c00000 */
.L_x_7:
[----:B------:R0:W1:Y:S01]  /*0170*/  LDC.64 R2, c[0x4][R18] ;  /* 0x0100000012027b82 */ /* 0x0000620000000a00 */
[----:B------:R0:W-:Y:S01]  /*0180*/  STL.64 [R1+0x8], R16 ;  /* 0x0000081001007387 */ /* 0x0001e20000100a00 */
[----:B------:R-:W2:Y:S01]  /*0190*/  LDCU.64 UR4, c[0x4][0x20] ;  /* 0x01000400ff0477ac */ /* 0x000ea20008000a00 */
[----:B------:R-:W-:Y:S01]  /*01a0*/  MOV R6, R19 ;  /* 0x0000001300067202 */ /* 0x000fe20000000f00 */
[----:B------:R-:W-:Y:S02]  /*01b0*/  IMAD.MOV.U32 R7, RZ, RZ, R22 ;  /* 0x000000ffff077224 */ /* 0x000fe400078e0016 */
[----:B--2---:R-:W-:Y:S02]  /*01c0*/  IMAD.U32 R4, RZ, RZ, UR4 ;  /* 0x00000004ff047e24 */ /* 0x004fe4000f8e00ff */
[----:B0-----:R-:W-:-:S07]  /*01d0*/  IMAD.U32 R5, RZ, RZ, UR5 ;  /* 0x00000005ff057e24 */ /* 0x001fce000f8e00ff */
[----:B------:R-:W-:-:S07]  /*01e0*/  LEPC R20, `(.L_x_8) ;  /* 0x000000001014794e */ /* 0x000fce0000000000 */
[----:B-1----:R-:W-:Y:S05]  /*01f0*/  CALL.ABS.NOINC R2 ;  /* 0x0000000002007343 */ /* 0x002fea0003c00000 */
.L_x_8:
[----:B0-----:R-:W2:Y:S04]  /*0200*/  LDL.64 R4, [R1] ;  /* 0x0000000001047983 */ /* 0x001ea80000100a00 */
[----:B--2---:R-:W2:Y:S02]  /*0210*/  LD.E.64 R2, desc[UR36][R4.64] ;  /* 0x0000002404027980 */ /* 0x004ea4000c101b00 */
[----:B--2---:R-:W-:-:S04]  /*0220*/  IADD3 R2, P0, PT, R2, 0x10, RZ ;  /* 0x0000001002027810 */ /* 0x004fc80007f1e0ff */
[----:B------:R-:W-:-:S05]  /*0230*/  IADD3.X R3, PT, PT, RZ, R3, RZ, P0, !PT ;  /* 0x00000003ff037210 */ /* 0x000fca00007fe4ff */
[----:B------:R0:W-:Y:S01]  /*0240*/  ST.E.64 desc[UR36][R4.64], R2 ;  /* 0x0000000204007985 */ /* 0x0001e2000c101b24 */
[----:B------:R-:W-:Y:S05]  /*0250*/  BRA `(.L_x_8) ;  /* 0xfffffffc00e87947 */ /* 0x000fea000383ffff */
.L_x_9:
        /* <DEDUP_REMOVED lines=10> */
.L_x_11:


//--------------------- .nv.global.init           --------------------------
	.section	.nv.global.init,"aw",@progbits
	.align	8
	.align		8
.nv.global.init:
	.type		devMessage,@object
	.size		devMessage,($str$4 - devMessage)
devMessage:
        /*0000*/ 	.dword	fun@R_CUDA_G64($str)
	.type		$str$4,@object
	.size		$str$4,($str$5 - $str$4)
$str$4:
        /*0008*/ 	.byte	0x09, 0x47, 0x72, 0x69, 0x64, 0x20, 0x44, 0x69, 0x6d, 0x3a, 0x20, 0x25, 0x64, 0x0a, 0x00
	.type		$str$5,@object
	.size		$str$5,($str - $str$5)
$str$5:
        /*0017*/ 	.byte	0x09, 0x42, 0x6c, 0x6f, 0x63, 0x6b, 0x20, 0x44, 0x69, 0x6d, 0x3a, 0x20, 0x25, 0x64, 0x0a, 0x00
	.type		$str,@object
	.size		$str,($str$3 - $str)
$str:
        /*0027*/ 	.byte	0x09, 0x09, 0x48, 0x65, 0x6c, 0x6c, 0x6f, 0x20, 0x66, 0x72, 0x6f, 0x6d, 0x20, 0x47, 0x50, 0x55
        /*0037*/ 	.byte	0x2e, 0x0a, 0x00
	.type		$str$3,@object
	.size		$str$3,($str$2 - $str$3)
$str$3:
        /*003a*/ 	.byte	0x09, 0x54, 0x65, 0x73, 0x74, 0x20, 0x6d, 0x65, 0x73, 0x73, 0x61, 0x67, 0x65, 0x3a, 0x20, 0x25
        /*004a*/ 	.byte	0x73, 0x0a, 0x00
	.type		$str$2,@object
	.size		$str$2,($str$1 - $str$2)
$str$2:
        /*004d*/ 	.byte	0x09, 0x53, 0x74, 0x61, 0x63, 0x6b, 0x20, 0x4c, 0x6f, 0x63, 0x61, 0x74, 0x69, 0x6f, 0x6e, 0x3a
        /*005d*/ 	.byte	0x20, 0x25, 0x70, 0x0a, 0x00
	.type		$str$1,@object
	.size		$str$1,(.L_2 - $str$1)
$str$1:
        /*0062*/ 	.byte	0x09, 0x4d, 0x65, 0x73, 0x73, 0x61, 0x67, 0x65, 0x20, 0x4c, 0x6f, 0x63, 0x61, 0x74, 0x69, 0x6f
        /*0072*/ 	.byte	0x6e, 0x3a, 0x20, 0x25, 0x70, 0x0a, 0x00
.L_2:


//--------------------- .nv.shared.reserved.0     --------------------------
	.section	.nv.shared.reserved.0,"aw",@nobits
	.weak		__nv_reservedSMEM_offset_0_alias
	.size		__nv_reservedSMEM_offset_0_alias, 0, 64
	.other		__nv_reservedSMEM_offset_0_alias,@"STO_CUDA_RESERVED_SHARED STV_DEFAULT"
__nv_reservedSMEM_offset_0_alias:
	.zero		0
	.zero		64


//--------------------- .nv.constant0._Z1kPjm     --------------------------
	.section	.nv.constant0._Z1kPjm,"a",@progbits
	.sectionflags	@""
	.align	4
.nv.constant0._Z1kPjm:
	.zero		912


//--------------------- .nv.constant0._Z11findOffsetsPlS_ --------------------------
	.section	.nv.constant0._Z11findOffsetsPlS_,"a",@progbits
	.sectionflags	@""
	.align	4
.nv.constant0._Z11findOffsetsPlS_:
	.zero		912


//--------------------- SYMBOLS --------------------------

	.type		.nv.reservedSmem.offset0,@object
	.size		.nv.reservedSmem.offset0,0x4
	.type		vprintf,@function
